//
// Generated by NVIDIA NVVM Compiler
//
// Compiler Build ID: CL-36424714
// Cuda compilation tools, release 13.0, V13.0.88
// Based on NVVM 20.0.0
//

.version 9.0
.target sm_100
.address_size 64

	// .globl	_Z26gelu_fp16_optimized_kernelPK6__halfPS_i

.visible .entry _Z26gelu_fp16_optimized_kernelPK6__halfPS_i(
	.param .u64 .ptr .align 1 _Z26gelu_fp16_optimized_kernelPK6__halfPS_i_param_0,
	.param .u64 .ptr .align 1 _Z26gelu_fp16_optimized_kernelPK6__halfPS_i_param_1,
	.param .u32 _Z26gelu_fp16_optimized_kernelPK6__halfPS_i_param_2
)
{
	.reg .pred 	%p<5>;
	.reg .b16 	%rs<29>;
	.reg .b32 	%r<115>;
	.reg .b32 	%f<34>;
	.reg .b64 	%rd<11>;

	ld.param.u64 	%rd3, [_Z26gelu_fp16_optimized_kernelPK6__halfPS_i_param_0];
	ld.param.u64 	%rd4, [_Z26gelu_fp16_optimized_kernelPK6__halfPS_i_param_1];
	ld.param.u32 	%r11, [_Z26gelu_fp16_optimized_kernelPK6__halfPS_i_param_2];
	cvta.to.global.u64 	%rd1, %rd4;
	cvta.to.global.u64 	%rd2, %rd3;
	mov.f32 	%f4, 0f3FCC422A;
	// begin inline asm
	{.reg .f16 low;
  cvt.rn.f16.f32 low, %f4;
  mov.b32 %r12, {low,low};}

	// end inline asm
	mov.f32 	%f5, 0f3D922279;
	// begin inline asm
	{.reg .f16 low;
  cvt.rn.f16.f32 low, %f5;
  mov.b32 %r13, {low,low};}

	// end inline asm
	mov.f32 	%f6, 0f3F800000;
	// begin inline asm
	{.reg .f16 low;
  cvt.rn.f16.f32 low, %f6;
  mov.b32 %r14, {low,low};}

	// end inline asm
	// begin inline asm
	{  cvt.rn.f16.f32 %rs4, %f4;}

	// end inline asm
	// begin inline asm
	{  cvt.rn.f16.f32 %rs5, %f5;}

	// end inline asm
	// begin inline asm
	{  cvt.rn.f16.f32 %rs6, %f6;}

	// end inline asm
	mov.u32 	%r15, %ctaid.x;
	mov.u32 	%r4, %ntid.x;
	mov.u32 	%r16, %tid.x;
	mad.lo.s32 	%r17, %r15, %r4, %r16;
	shl.b32 	%r113, %r17, 3;
	setp.ge.s32 	%p1, %r113, %r11;
	@%p1 bra 	$L__BB0_6;
	mov.u32 	%r18, %nctaid.x;
	mul.lo.s32 	%r19, %r18, %r4;
	shl.b32 	%r6, %r19, 3;
$L__BB0_2:
	add.s32 	%r20, %r113, 8;
	setp.le.s32 	%p2, %r20, %r11;
	mov.u32 	%r114, %r113;
	@%p2 bra 	$L__BB0_3;
	bra.uni 	$L__BB0_4;
$L__BB0_3:
	mul.wide.s32 	%rd5, %r113, 2;
	add.s64 	%rd6, %rd2, %rd5;
	ld.global.nc.v4.u32 	{%r42, %r65, %r88, %r111}, [%rd6];
	// begin inline asm
	{mul.f16x2 %r21,%r42,%r42;
}
	// end inline asm
	// begin inline asm
	{fma.rn.f16x2 %r24,%r13,%r21,%r12;
}
	// end inline asm
	// begin inline asm
	{mul.f16x2 %r28,%r42,%r24;
}
	// end inline asm
	// begin inline asm
	{neg.f16x2 %r31,%r28;
}
	// end inline asm
	// begin inline asm
	{.reg .f16 low,high;
  mov.b32 {low,high},%r31;
  cvt.f32.f16 %f7, low;}

	// end inline asm
	// begin inline asm
	{.reg .f16 low,high;
  mov.b32 {low,high},%r31;
  cvt.f32.f16 %f8, high;}

	// end inline asm
	mul.f32 	%f23, %f7, 0f3FB8AA3B;
	ex2.approx.f32 	%f9, %f23;
	mul.f32 	%f24, %f8, 0f3FB8AA3B;
	ex2.approx.f32 	%f10, %f24;
	// begin inline asm
	{ cvt.rn.f16x2.f32 %r35, %f10, %f9; }

	// end inline asm
	// begin inline asm
	{add.f16x2 %r36,%r14,%r35;
}
	// end inline asm
	// begin inline asm
	{.reg.b16         hl, hu;         
 .reg.b32         fl, fu;         
  mov.b32         {hl, hu}, %r36;   
  cvt.f32.f16     fl, hl;         
  cvt.f32.f16     fu, hu;         
  rcp.approx.ftz.f32   fl, fl;     
  rcp.approx.ftz.f32   fu, fu;     
  cvt.rn.f16.f32      hl, fl;     
  cvt.rn.f16.f32      hu, fu;     
  mov.b32         %r39, {hl, hu};   
}
	// end inline asm
	// begin inline asm
	{mul.f16x2 %r41,%r42,%r39;
}
	// end inline asm
	// begin inline asm
	{mul.f16x2 %r44,%r65,%r65;
}
	// end inline asm
	// begin inline asm
	{fma.rn.f16x2 %r47,%r13,%r44,%r12;
}
	// end inline asm
	// begin inline asm
	{mul.f16x2 %r51,%r65,%r47;
}
	// end inline asm
	// begin inline asm
	{neg.f16x2 %r54,%r51;
}
	// end inline asm
	// begin inline asm
	{.reg .f16 low,high;
  mov.b32 {low,high},%r54;
  cvt.f32.f16 %f11, low;}

	// end inline asm
	// begin inline asm
	{.reg .f16 low,high;
  mov.b32 {low,high},%r54;
  cvt.f32.f16 %f12, high;}

	// end inline asm
	mul.f32 	%f25, %f11, 0f3FB8AA3B;
	ex2.approx.f32 	%f13, %f25;
	mul.f32 	%f26, %f12, 0f3FB8AA3B;
	ex2.approx.f32 	%f14, %f26;
	// begin inline asm
	{ cvt.rn.f16x2.f32 %r58, %f14, %f13; }

	// end inline asm
	// begin inline asm
	{add.f16x2 %r59,%r14,%r58;
}
	// end inline asm
	// begin inline asm
	{.reg.b16         hl, hu;         
 .reg.b32         fl, fu;         
  mov.b32         {hl, hu}, %r59;   
  cvt.f32.f16     fl, hl;         
  cvt.f32.f16     fu, hu;         
  rcp.approx.ftz.f32   fl, fl;     
  rcp.approx.ftz.f32   fu, fu;     
  cvt.rn.f16.f32      hl, fl;     
  cvt.rn.f16.f32      hu, fu;     
  mov.b32         %r62, {hl, hu};   
}
	// end inline asm
	// begin inline asm
	{mul.f16x2 %r64,%r65,%r62;
}
	// end inline asm
	// begin inline asm
	{mul.f16x2 %r67,%r88,%r88;
}
	// end inline asm
	// begin inline asm
	{fma.rn.f16x2 %r70,%r13,%r67,%r12;
}
	// end inline asm
	// begin inline asm
	{mul.f16x2 %r74,%r88,%r70;
}
	// end inline asm
	// begin inline asm
	{neg.f16x2 %r77,%r74;
}
	// end inline asm
	// begin inline asm
	{.reg .f16 low,high;
  mov.b32 {low,high},%r77;
  cvt.f32.f16 %f15, low;}

	// end inline asm
	// begin inline asm
	{.reg .f16 low,high;
  mov.b32 {low,high},%r77;
  cvt.f32.f16 %f16, high;}

	// end inline asm
	mul.f32 	%f27, %f15, 0f3FB8AA3B;
	ex2.approx.f32 	%f17, %f27;
	mul.f32 	%f28, %f16, 0f3FB8AA3B;
	ex2.approx.f32 	%f18, %f28;
	// begin inline asm
	{ cvt.rn.f16x2.f32 %r81, %f18, %f17; }

	// end inline asm
	// begin inline asm
	{add.f16x2 %r82,%r14,%r81;
}
	// end inline asm
	// begin inline asm
	{.reg.b16         hl, hu;         
 .reg.b32         fl, fu;         
  mov.b32         {hl, hu}, %r82;   
  cvt.f32.f16     fl, hl;         
  cvt.f32.f16     fu, hu;         
  rcp.approx.ftz.f32   fl, fl;     
  rcp.approx.ftz.f32   fu, fu;     
  cvt.rn.f16.f32      hl, fl;     
  cvt.rn.f16.f32      hu, fu;     
  mov.b32         %r85, {hl, hu};   
}
	// end inline asm
	// begin inline asm
	{mul.f16x2 %r87,%r88,%r85;
}
	// end inline asm
	// begin inline asm
	{mul.f16x2 %r90,%r111,%r111;
}
	// end inline asm
	// begin inline asm
	{fma.rn.f16x2 %r93,%r13,%r90,%r12;
}
	// end inline asm
	// begin inline asm
	{mul.f16x2 %r97,%r111,%r93;
}
	// end inline asm
	// begin inline asm
	{neg.f16x2 %r100,%r97;
}
	// end inline asm
	// begin inline asm
	{.reg .f16 low,high;
  mov.b32 {low,high},%r100;
  cvt.f32.f16 %f19, low;}

	// end inline asm
	// begin inline asm
	{.reg .f16 low,high;
  mov.b32 {low,high},%r100;
  cvt.f32.f16 %f20, high;}

	// end inline asm
	mul.f32 	%f29, %f19, 0f3FB8AA3B;
	ex2.approx.f32 	%f21, %f29;
	mul.f32 	%f30, %f20, 0f3FB8AA3B;
	ex2.approx.f32 	%f22, %f30;
	// begin inline asm
	{ cvt.rn.f16x2.f32 %r104, %f22, %f21; }

	// end inline asm
	// begin inline asm
	{add.f16x2 %r105,%r14,%r104;
}
	// end inline asm
	// begin inline asm
	{.reg.b16         hl, hu;         
 .reg.b32         fl, fu;         
  mov.b32         {hl, hu}, %r105;   
  cvt.f32.f16     fl, hl;         
  cvt.f32.f16     fu, hu;         
  rcp.approx.ftz.f32   fl, fl;     
  rcp.approx.ftz.f32   fu, fu;     
  cvt.rn.f16.f32      hl, fl;     
  cvt.rn.f16.f32      hu, fu;     
  mov.b32         %r108, {hl, hu};   
}
	// end inline asm
	// begin inline asm
	{mul.f16x2 %r110,%r111,%r108;
}
	// end inline asm
	add.s64 	%rd7, %rd1, %rd5;
	st.global.v4.u32 	[%rd7], {%r41, %r64, %r87, %r110};
	bra.uni 	$L__BB0_5;
$L__BB0_4:
	mul.wide.s32 	%rd8, %r114, 2;
	add.s64 	%rd9, %rd1, %rd8;
	add.s64 	%rd10, %rd2, %rd8;
	ld.global.nc.u16 	%rs8, [%rd10];
	// begin inline asm
	{mul.f16 %rs7,%rs8,%rs8;
}
	// end inline asm
	// begin inline asm
	{fma.rn.f16 %rs10,%rs5,%rs7,%rs4;
}
	// end inline asm
	// begin inline asm
	{mul.f16 %rs14,%rs8,%rs10;
}
	// end inline asm
	// begin inline asm
	{neg.f16 %rs17,%rs14;
}
	// end inline asm
	// begin inline asm
	{  cvt.f32.f16 %f31, %rs17;}

	// end inline asm
	mul.f32 	%f33, %f31, 0f3FB8AA3B;
	ex2.approx.f32 	%f32, %f33;
	// begin inline asm
	{  cvt.rn.f16.f32 %rs20, %f32;}

	// end inline asm
	// begin inline asm
	{add.f16 %rs21,%rs6,%rs20;
}
	// end inline asm
	// begin inline asm
	{.reg.b32         f;        
 .reg.b16         r;        
  mov.b16         r,%rs21;     
  cvt.f32.f16     f,r;      
  rcp.approx.ftz.f32   f,f;  
  cvt.rn.f16.f32      r,f;  
  mov.b16         %rs24,r;     
}
	// end inline asm
	// begin inline asm
	{mul.f16 %rs26,%rs8,%rs24;
}
	// end inline asm
	st.global.u16 	[%rd9], %rs26;
	add.s32 	%r114, %r114, 1;
	setp.lt.s32 	%p3, %r114, %r11;
	@%p3 bra 	$L__BB0_4;
$L__BB0_5:
	add.s32 	%r113, %r113, %r6;
	setp.lt.s32 	%p4, %r113, %r11;
	@%p4 bra 	$L__BB0_2;
$L__BB0_6:
	ret;

}


// ===== COMPILED SASS (sm_100) =====

	.target	sm_100

	.elftype	@"ET_EXEC"


//--------------------- .note.nv.tkinfo           --------------------------
	.section	.note.nv.tkinfo,"",@"SHT_NOTE"
	.sectionflags	@"SHF_NOTE_NV_TKINFO"
	.tkinfo
        /*0018*/ 	.word	0x00000002
        /*0030*/ 	.string	""
        /*0030*/ 	.string	"ptxas"
        /*0030*/ 	.string	"Cuda compilation tools, release 13.0, V13.0.88"
        /*0030*/ 	.string	"Build cuda_13.0.r13.0/compiler.36424714_0"
        /*0030*/ 	.string	"-arch sm_100 -m 64 "



//--------------------- .note.nv.cuinfo           --------------------------
	.section	.note.nv.cuinfo,"",@"SHT_NOTE"
	.sectionflags	@"SHF_NOTE_NV_CUINFO"
        /*0018*/ 	.short	0x0002
        /*001a*/ 	.short	0x0064
        /*001c*/ 	.short	0x0082
	.zero		2


//--------------------- .nv.info                  --------------------------
	.section	.nv.info,"",@"SHT_CUDA_INFO"
	.align	4


	//----- nvinfo : EIATTR_REGCOUNT
	.align		4
        /*0000*/ 	.byte	0x04, 0x2f
        /*0002*/ 	.short	(.L_1 - .L_0)
	.align		4
.L_0:
        /*0004*/ 	.word	index@(_Z26gelu_fp16_optimized_kernelPK6__halfPS_i)
        /*0008*/ 	.word	0x00000016


	//----- nvinfo : EIATTR_FRAME_SIZE
	.align		4
.L_1:
        /*000c*/ 	.byte	0x04, 0x11
        /*000e*/ 	.short	(.L_3 - .L_2)
	.align		4
.L_2:
        /*0010*/ 	.word	index@(_Z26gelu_fp16_optimized_kernelPK6__halfPS_i)
        /*0014*/ 	.word	0x00000000


	//----- nvinfo : EIATTR_MIN_STACK_SIZE
	.align		4
.L_3:
        /*0018*/ 	.byte	0x04, 0x12
        /*001a*/ 	.short	(.L_5 - .L_4)
	.align		4
.L_4:
        /*001c*/ 	.word	index@(_Z26gelu_fp16_optimized_kernelPK6__halfPS_i)
        /*0020*/ 	.word	0x00000000
.L_5:


//--------------------- .nv.compat                --------------------------
	.section	.nv.compat,"",@"SHT_CUDA_COMPAT_INFO"
	.align	4
        /*0000*/ 	.byte	0x02, 0x09, 0x00, 0x00, 0x02, 0x02, 0x01, 0x00, 0x02, 0x05, 0x05, 0x00, 0x03, 0x07, 0x01, 0x01
        /*0010*/ 	.byte	0x02, 0x03, 0x00, 0x00, 0x02, 0x06, 0x01, 0x00, 0x04, 0x0b, 0x08, 0x00, 0x01, 0x00, 0x00, 0x00
        /*0020*/ 	.byte	0x00, 0x00, 0x00, 0x00


//--------------------- .nv.info._Z26gelu_fp16_optimized_kernelPK6__halfPS_i --------------------------
	.section	.nv.info._Z26gelu_fp16_optimized_kernelPK6__halfPS_i,"",@"SHT_CUDA_INFO"
	.sectionflags	@""
	.align	4


	//----- nvinfo : EIATTR_CUDA_API_VERSION
	.align		4
        /*0000*/ 	.byte	0x04, 0x37
        /*0002*/ 	.short	(.L_7 - .L_6)
.L_6:
        /*0004*/ 	.word	0x00000082


	//----- nvinfo : EIATTR_KPARAM_INFO
	.align		4
.L_7:
        /*0008*/ 	.byte	0x04, 0x17
        /*000a*/ 	.short	(.L_9 - .L_8)
.L_8:
        /*000c*/ 	.word	0x00000000
        /*0010*/ 	.short	0x0002
        /*0012*/ 	.short	0x0010
        /*0014*/ 	.byte	0x00, 0xf0, 0x11, 0x00


	//----- nvinfo : EIATTR_KPARAM_INFO
	.align		4
.L_9:
        /*0018*/ 	.byte	0x04, 0x17
        /*001a*/ 	.short	(.L_11 - .L_10)
.L_10:
        /*001c*/ 	.word	0x00000000
        /*0020*/ 	.short	0x0001
        /*0022*/ 	.short	0x0008
        /*0024*/ 	.byte	0x00, 0xf5, 0x21, 0x00


	//----- nvinfo : EIATTR_KPARAM_INFO
	.align		4
.L_11:
        /*0028*/ 	.byte	0x04, 0x17
        /*002a*/ 	.short	(.L_13 - .L_12)
.L_12:
        /*002c*/ 	.word	0x00000000
        /*0030*/ 	.short	0x0000
        /*0032*/ 	.short	0x0000
        /*0034*/ 	.byte	0x00, 0xf5, 0x21, 0x00


	//----- nvinfo : EIATTR_SPARSE_MMA_MASK
	.align		4
.L_13:
        /*0038*/ 	.byte	0x03, 0x50
        /*003a*/ 	.short	0x0000


	//----- nvinfo : EIATTR_MAXREG_COUNT
	.align		4
        /*003c*/ 	.byte	0x03, 0x1b
        /*003e*/ 	.short	0x00ff


	//----- nvinfo : EIATTR_MERCURY_ISA_VERSION
	.align		4
        /*0040*/ 	.byte	0x03, 0x5f
        /*0042*/ 	.short	0x0101


	//----- nvinfo : EIATTR_VRC_CTA_INIT_COUNT
	.align		4
        /*0044*/ 	.byte	0x02, 0x4a
	.zero		1
	.zero		1


	//----- nvinfo : EIATTR_EXIT_INSTR_OFFSETS
	.align		4
        /*0048*/ 	.byte	0x04, 0x1c
        /*004a*/ 	.short	(.L_15 - .L_14)


	//   ....[0]....
.L_14:
        /*004c*/ 	.word	0x00000080


	//   ....[1]....
        /*0050*/ 	.word	0x00000960


	//----- nvinfo : EIATTR_CRS_STACK_SIZE
	.align		4
.L_15:
        /*0054*/ 	.byte	0x04, 0x1e
        /*0056*/ 	.short	(.L_17 - .L_16)
.L_16:
        /*0058*/ 	.word	0x00000000


	//----- nvinfo : EIATTR_CBANK_PARAM_SIZE
	.align		4
.L_17:
        /*005c*/ 	.byte	0x03, 0x19
        /*005e*/ 	.short	0x0014


	//----- nvinfo : EIATTR_PARAM_CBANK
	.align		4
        /*0060*/ 	.byte	0x04, 0x0a
        /*0062*/ 	.short	(.L_19 - .L_18)
	.align		4
.L_18:
        /*0064*/ 	.word	index@(.nv.constant0._Z26gelu_fp16_optimized_kernelPK6__halfPS_i)
        /*0068*/ 	.short	0x0380
        /*006a*/ 	.short	0x0014


	//----- nvinfo : EIATTR_SW_WAR
	.align		4
.L_19:
        /*006c*/ 	.byte	0x04, 0x36
        /*006e*/ 	.short	(.L_21 - .L_20)
.L_20:
        /*0070*/ 	.word	0x00000008
.L_21:


//--------------------- .nv.callgraph             --------------------------
	.section	.nv.callgraph,"",@"SHT_CUDA_CALLGRAPH"
	.align	4
	.sectionentsize	8
	.align		4
        /*0000*/ 	.word	0x00000000
	.align		4
        /*0004*/ 	.word	0xffffffff
	.align		4
        /*0008*/ 	.word	0x00000000
	.align		4
        /*000c*/ 	.word	0xfffffffe
	.align		4
        /*0010*/ 	.word	0x00000000
	.align		4
        /*0014*/ 	.word	0xfffffffd
	.align		4
        /*0018*/ 	.word	0x00000000
	.align		4
        /*001c*/ 	.word	0xfffffffc


//--------------------- .text._Z26gelu_fp16_optimized_kernelPK6__halfPS_i --------------------------
	.section	.text._Z26gelu_fp16_optimized_kernelPK6__halfPS_i,"ax",@progbits
	.align	128
        .global         _Z26gelu_fp16_optimized_kernelPK6__halfPS_i
        .type           _Z26gelu_fp16_optimized_kernelPK6__halfPS_i,@function
        .size           _Z26gelu_fp16_optimized_kernelPK6__halfPS_i,(.L_x_7 - _Z26gelu_fp16_optimized_kernelPK6__halfPS_i)
        .other          _Z26gelu_fp16_optimized_kernelPK6__halfPS_i,@"STO_CUDA_ENTRY STV_DEFAULT"
_Z26gelu_fp16_optimized_kernelPK6__halfPS_i:
.text._Z26gelu_fp16_optimized_kernelPK6__halfPS_i:
[----:B------:R-:W-:Y:S01]  /*0000*/  LDC R1, c[0x0][0x37c] ;  /* 0x0000df00ff017b82 */ /* 0x000fe20000000800 */
[----:B------:R-:W0:Y:S07]  /*0010*/  S2R R0, SR_TID.X ;  /* 0x0000000000007919 */ /* 0x000e2e0000002100 */
[----:B------:R-:W0:Y:S01]  /*0020*/  S2UR UR4, SR_CTAID.X ;  /* 0x00000000000479c3 */ /* 0x000e220000002500 */
[----:B------:R-:W1:Y:S07]  /*0030*/  LDCU UR5, c[0x0][0x390] ;  /* 0x00007200ff0577ac */ /* 0x000e6e0008000800 */
[----:B------:R-:W0:Y:S02]  /*0040*/  LDC R3, c[0x0][0x360] ;  /* 0x0000d800ff037b82 */ /* 0x000e240000000800 */
[----:B0-----:R-:W-:-:S05]  /*0050*/  IMAD R0, R3, UR4, R0 ;  /* 0x0000000403007c24 */ /* 0x001fca000f8e0200 */
[----:B------:R-:W-:-:S04]  /*0060*/  SHF.L.U32 R0, R0, 0x3, RZ ;  /* 0x0000000300007819 */ /* 0x000fc800000006ff */
[----:B-1----:R-:W-:-:S13]  /*0070*/  ISETP.GE.AND P0, PT, R0, UR5, PT ;  /* 0x0000000500007c0c */ /* 0x002fda000bf06270 */
[----:B------:R-:W-:Y:S05]  /*0080*/  @P0 EXIT ;  /* 0x000000000000094d */ /* 0x000fea0003800000 */
[----:B------:R-:W0:Y:S01]  /*0090*/  LDCU UR6, c[0x0][0x370] ;  /* 0x00006e00ff0677ac */ /* 0x000e220008000800 */
[----:B------:R-:W1:Y:S01]  /*00a0*/  LDCU.64 UR4, c[0x0][0x358] ;  /* 0x00006b00ff0477ac */ /* 0x000e620008000a00 */
[----:B0-----:R-:W-:-:S07]  /*00b0*/  IMAD R3, R3, UR6, RZ ;  /* 0x0000000603037c24 */ /* 0x001fce000f8e02ff */
.L_x_5:
[----:B0-----:R-:W0:Y:S01]  /*00c0*/  LDC R9, c[0x0][0x390] ;  /* 0x0000e400ff097b82 */ /* 0x001e220000000800 */
[----:B------:R-:W-:Y:S01]  /*00d0*/  IADD3 R2, PT, PT, R0, 0x8, RZ ;  /* 0x0000000800027810 */ /* 0x000fe20007ffe0ff */
[----:B------:R-:W-:Y:S03]  /*00e0*/  BSSY.RECONVERGENT B0, `(.L_x_0) ;  /* 0x0000084000007945 */ /* 0x000fe60003800200 */
[----:B0-----:R-:W-:-:S13]  /*00f0*/  ISETP.GT.AND P0, PT, R2, R9, PT ;  /* 0x000000090200720c */ /* 0x001fda0003f04270 */
[----:B------:R-:W-:Y:S05]  /*0100*/  @!P0 BRA `(.L_x_1) ;  /* 0x0000000000788947 */ /* 0x000fea0003800000 */
[----:B------:R-:W0:Y:S01]  /*0110*/  LDC.64 R4, c[0x0][0x380] ;  /* 0x0000e000ff047b82 */ /* 0x000e220000000a00 */
[----:B------:R-:W-:Y:S01]  /*0120*/  BSSY.RECONVERGENT B1, `(.L_x_2) ;  /* 0x000001b000017945 */ /* 0x000fe20003800200 */
[----:B------:R-:W-:-:S06]  /*0130*/  MOV R13, R0 ;  /* 0x00000000000d7202 */ /* 0x000fcc0000000f00 */
[----:B------:R-:W2:Y:S02]  /*0140*/  LDC.64 R6, c[0x0][0x388] ;  /* 0x0000e200ff067b82 */ /* 0x000ea40000000a00 */
.L_x_3:
[----:B0-----:R-:W-:-:S06]  /*0150*/  IMAD.WIDE R10, R13, 0x2, R4 ;  /* 0x000000020d0a7825 */ /* 0x001fcc00078e0204 */
[----:B-1----:R-:W3:Y:S01]  /*0160*/  LDG.E.U16.CONSTANT R11, desc[UR4][R10.64] ;  /* 0x000000040a0b7981 */ /* 0x002ee2000c1e9500 */
[----:B------:R-:W-:-:S05]  /*0170*/  HFMA2 R8, -RZ, RZ, 0, 0.07135009765625 ;  /* 0x00002c91ff087431 */ /* 0x000fca00000001ff */
[----:B------:R-:W-:Y:S01]  /*0180*/  PRMT R8, R8, 0x5410, R8 ;  /* 0x0000541008087816 */ /* 0x000fe20000000008 */
[----:B---3--:R-:W-:-:S04]  /*0190*/  HMUL2 R2, R11.H0_H0, R11.H0_H0 ;  /* 0x2000000b0b027232 */ /* 0x008fc80000000800 */
[----:B------:R-:W-:-:S04]  /*01a0*/  HFMA2 R2, R2.H0_H0, R8.H1_H1, 1.595703125, 1.595703125 ;  /* 0x3e623e6202027431 */ /* 0x000fc80000060808 */
[----:B------:R-:W-:-:S05]  /*01b0*/  HMUL2 R2, R11.H0_H0, R2.H0_H0 ;  /* 0x200000020b027232 */ /* 0x000fca0000000800 */
[----:B------:R-:W-:-:S05]  /*01c0*/  HADD2.F32 R2, -RZ, -R2.H0_H0 ;  /* 0xa0000002ff027230 */ /* 0x000fca0000004100 */
[----:B------:R-:W-:-:S05]  /*01d0*/  FMUL R2, R2, 1.4426950216293334961 ;  /* 0x3fb8aa3b02027820 */ /* 0x000fca0000400000 */
[----:B------:R-:W-:-:S13]  /*01e0*/  FSETP.GEU.AND P0, PT, R2, -126, PT ;  /* 0xc2fc00000200780b */ /* 0x000fda0003f0e000 */
[----:B------:R-:W-:-:S04]  /*01f0*/  @!P0 FMUL R2, R2, 0.5 ;  /* 0x3f00000002028820 */ /* 0x000fc80000400000 */
[----:B------:R-:W0:Y:S02]  /*0200*/  MUFU.EX2 R8, R2 ;  /* 0x0000000200087308 */ /* 0x000e240000000800 */
[----:B0-----:R-:W-:-:S05]  /*0210*/  @!P0 FMUL R8, R8, R8 ;  /* 0x0000000808088220 */ /* 0x001fca0000400000 */
[----:B------:R-:W-:-:S05]  /*0220*/  F2FP.F16.F32.PACK_AB R8, RZ, R8 ;  /* 0x00000008ff08723e */ /* 0x000fca00000000ff */
[----:B------:R-:W-:-:S05]  /*0230*/  HADD2 R8, R8.H0_H0, 1, 1 ;  /* 0x3c003c0008087430 */ /* 0x000fca0000000800 */
[----:B------:R-:W-:-:S06]  /*0240*/  HADD2.F32 R8, -RZ, R8.H0_H0 ;  /* 0x20000008ff087230 */ /* 0x000fcc0000004100 */
[----:B------:R-:W0:Y:S02]  /*0250*/  MUFU.RCP R8, R8 ;  /* 0x0000000800087308 */ /* 0x000e240000001000 */
[----:B0-----:R-:W-:-:S05]  /*0260*/  F2FP.F16.F32.PACK_AB R10, RZ, R8 ;  /* 0x00000008ff0a723e */ /* 0x001fca00000000ff */
[----:B------:R-:W-:Y:S02]  /*0270*/  HMUL2 R12, R11.H0_H0, R10.H0_H0 ;  /* 0x2000000a0b0c7232 */ /* 0x000fe40000000800 */
[C---:B--2---:R-:W-:Y:S01]  /*0280*/  IMAD.WIDE R10, R13.reuse, 0x2, R6 ;  /* 0x000000020d0a7825 */ /* 0x044fe200078e0206 */
[----:B------:R-:W-:-:S04]  /*0290*/  IADD3 R13, PT, PT, R13, 0x1, RZ ;  /* 0x000000010d0d7810 */ /* 0x000fc80007ffe0ff */
[----:B------:R3:W-:Y:S01]  /*02a0*/  STG.E.U16 desc[UR4][R10.64], R12 ;  /* 0x0000000c0a007986 */ /* 0x0007e2000c101504 */
[----:B------:R-:W-:-:S13]  /*02b0*/  ISETP.GE.AND P0, PT, R13, R9, PT ;  /* 0x000000090d00720c */ /* 0x000fda0003f06270 */
[----:B---3--:R-:W-:Y:S05]  /*02c0*/  @!P0 BRA `(.L_x_3) ;  /* 0xfffffffc00a08947 */ /* 0x008fea000383ffff */
[----:B------:R-:W-:Y:S05]  /*02d0*/  BSYNC.RECONVERGENT B1 ;  /* 0x0000000000017941 */ /* 0x000fea0003800200 */
.L_x_2:
[----:B------:R-:W-:Y:S05]  /*02e0*/  BRA `(.L_x_4) ;  /* 0x00000004008c7947 */ /* 0x000fea0003800000 */
.L_x_1:
[----:B------:R-:W0:Y:S02]  /*02f0*/  LDC.64 R4, c[0x0][0x380] ;  /* 0x0000e000ff047b82 */ /* 0x000e240000000a00 */
[----:B0-----:R-:W-:-:S06]  /*0300*/  IMAD.WIDE R4, R0, 0x2, R4 ;  /* 0x0000000200047825 */ /* 0x001fcc00078e0204 */
[----:B-1----:R-:W2:Y:S01]  /*0310*/  LDG.E.128.CONSTANT R4, desc[UR4][R4.64] ;  /* 0x0000000404047981 */ /* 0x002ea2000c1e9d00 */
[----:B------:R-:W-:Y:S01]  /*0320*/  MOV R2, 0x2c91 ;  /* 0x00002c9100027802 */ /* 0x000fe20000000f00 */
[----:B--2---:R-:W-:Y:S02]  /*0330*/  HFMA2 R8, R4, R4, -RZ ;  /* 0x0000000404087231 */ /* 0x004fe400001000ff */
[----:B------:R-:W-:Y:S02]  /*0340*/  HFMA2 R11, R5, R5, -RZ ;  /* 0x00000005050b7231 */ /* 0x000fe400001000ff */
[----:B------:R-:W-:Y:S02]  /*0350*/  HFMA2 R13, R6, R6, -RZ ;  /* 0x00000006060d7231 */ /* 0x000fe400001000ff */
[----:B------:R-:W-:Y:S02]  /*0360*/  HFMA2 R16, R7, R7, -RZ ;  /* 0x0000000707107231 */ /* 0x000fe400001000ff */
[----:B------:R-:W-:-:S02]  /*0370*/  HFMA2 R8, R8, R2.H0_H0, 1.595703125, 1.595703125 ;  /* 0x3e623e6208087431 */ /* 0x000fc40000040002 */
[----:B------:R-:W-:Y:S02]  /*0380*/  HFMA2 R11, R11, R2.H0_H0, 1.595703125, 1.595703125 ;  /* 0x3e623e620b0b7431 */ /* 0x000fe40000040002 */
[----:B------:R-:W-:Y:S02]  /*0390*/  HMUL2 R8, R4, R8 ;  /* 0x0000000804087232 */ /* 0x000fe40000000000 */
[----:B------:R-:W-:Y:S02]  /*03a0*/  HMUL2 R12, R5, R11 ;  /* 0x0000000b050c7232 */ /* 0x000fe40000000000 */
[-C--:B------:R-:W-:Y:S02]  /*03b0*/  HFMA2 R14, R13, R2.reuse.H0_H0, 1.595703125, 1.595703125 ;  /* 0x3e623e620d0e7431 */ /* 0x080fe40000040002 */
[----:B------:R-:W-:Y:S02]  /*03c0*/  HADD2.F32 R10, -RZ, -R8.H0_H0 ;  /* 0xa0000008ff0a7230 */ /* 0x000fe40000004100 */
[----:B------:R-:W-:-:S02]  /*03d0*/  HFMA2 R16, R16, R2.H0_H0, 1.595703125, 1.595703125 ;  /* 0x3e623e6210107431 */ /* 0x000fc40000040002 */
[----:B------:R-:W-:Y:S02]  /*03e0*/  HADD2.F32 R8, -RZ, -R8.H1_H1 ;  /* 0xb0000008ff087230 */ /* 0x000fe40000004100 */
[----:B------:R-:W-:Y:S02]  /*03f0*/  HMUL2 R14, R6, R14 ;  /* 0x0000000e060e7232 */ /* 0x000fe40000000000 */
[----:B------:R-:W-:Y:S01]  /*0400*/  FMUL R10, R10, 1.4426950216293334961 ;  /* 0x3fb8aa3b0a0a7820 */ /* 0x000fe20000400000 */
[----:B------:R-:W-:Y:S02]  /*0410*/  HMUL2 R16, R7, R16 ;  /* 0x0000001007107232 */ /* 0x000fe40000000000 */
[----:B------:R-:W-:Y:S01]  /*0420*/  FMUL R11, R8, 1.4426950216293334961 ;  /* 0x3fb8aa3b080b7820 */ /* 0x000fe20000400000 */
[--C-:B------:R-:W-:Y:S01]  /*0430*/  HADD2.F32 R8, -RZ, -R12.reuse.H0_H0 ;  /* 0xa000000cff087230 */ /* 0x100fe20000004100 */
[----:B------:R-:W-:Y:S01]  /*0440*/  FSETP.GEU.AND P6, PT, R10, -126, PT ;  /* 0xc2fc00000a00780b */ /* 0x000fe20003fce000 */
[----:B------:R-:W-:-:S02]  /*0450*/  HADD2.F32 R12, -RZ, -R12.H1_H1 ;  /* 0xb000000cff0c7230 */ /* 0x000fc40000004100 */
[----:B------:R-:W-:Y:S01]  /*0460*/  FSETP.GEU.AND P5, PT, R11, -126, PT ;  /* 0xc2fc00000b00780b */ /* 0x000fe20003fae000 */
[----:B------:R-:W-:Y:S01]  /*0470*/  FMUL R13, R8, 1.4426950216293334961 ;  /* 0x3fb8aa3b080d7820 */ /* 0x000fe20000400000 */
[--C-:B------:R-:W-:Y:S02]  /*0480*/  HADD2.F32 R15, -RZ, -R14.reuse.H0_H0 ;  /* 0xa000000eff0f7230 */ /* 0x100fe40000004100 */
[----:B------:R-:W-:Y:S01]  /*0490*/  FMUL R12, R12, 1.4426950216293334961 ;  /* 0x3fb8aa3b0c0c7820 */ /* 0x000fe20000400000 */
[----:B------:R-:W-:Y:S01]  /*04a0*/  HADD2.F32 R14, -RZ, -R14.H1_H1 ;  /* 0xb000000eff0e7230 */ /* 0x000fe20000004100 */
[----:B------:R-:W-:Y:S01]  /*04b0*/  FSETP.GEU.AND P4, PT, R13, -126, PT ;  /* 0xc2fc00000d00780b */ /* 0x000fe20003f8e000 */
[----:B------:R-:W-:Y:S01]  /*04c0*/  FMUL R15, R15, 1.4426950216293334961 ;  /* 0x3fb8aa3b0f0f7820 */ /* 0x000fe20000400000 */
[--C-:B------:R-:W-:Y:S01]  /*04d0*/  HADD2.F32 R2, -RZ, -R16.reuse.H0_H0 ;  /* 0xa0000010ff027230 */ /* 0x100fe20000004100 */
[----:B------:R-:W-:Y:S01]  /*04e0*/  FSETP.GEU.AND P3, PT, R12, -126, PT ;  /* 0xc2fc00000c00780b */ /* 0x000fe20003f6e000 */
[----:B------:R-:W-:Y:S01]  /*04f0*/  FMUL R14, R14, 1.4426950216293334961 ;  /* 0x3fb8aa3b0e0e7820 */ /* 0x000fe20000400000 */
[----:B------:R-:W-:Y:S01]  /*0500*/  @!P6 FMUL R10, R10, 0.5 ;  /* 0x3f0000000a0ae820 */ /* 0x000fe20000400000 */
[----:B------:R-:W-:Y:S01]  /*0510*/  HADD2.F32 R16, -RZ, -R16.H1_H1 ;  /* 0xb0000010ff107230 */ /* 0x000fe20000004100 */
[----:B------:R-:W-:Y:S01]  /*0520*/  FSETP.GEU.AND P2, PT, R15, -126, PT ;  /* 0xc2fc00000f00780b */ /* 0x000fe20003f4e000 */
[----:B------:R-:W-:Y:S01]  /*0530*/  @!P5 FMUL R11, R11, 0.5 ;  /* 0x3f0000000b0bd820 */ /* 0x000fe20000400000 */
[----:B------:R0:W1:Y:S01]  /*0540*/  MUFU.EX2 R8, R10 ;  /* 0x0000000a00087308 */ /* 0x0000620000000800 */
[----:B------:R-:W-:Y:S01]  /*0550*/  FSETP.GEU.AND P1, PT, R14, -126, PT ;  /* 0xc2fc00000e00780b */ /* 0x000fe20003f2e000 */
[----:B------:R-:W-:-:S02]  /*0560*/  FMUL R16, R16, 1.4426950216293334961 ;  /* 0x3fb8aa3b10107820 */ /* 0x000fc40000400000 */
[----:B------:R-:W-:-:S03]  /*0570*/  @!P4 FMUL R13, R13, 0.5 ;  /* 0x3f0000000d0dc820 */ /* 0x000fc60000400000 */
[----:B------:R-:W-:Y:S01]  /*0580*/  @!P3 FMUL R12, R12, 0.5 ;  /* 0x3f0000000c0cb820 */ /* 0x000fe20000400000 */
[----:B------:R-:W2:Y:S01]  /*0590*/  MUFU.EX2 R11, R11 ;  /* 0x0000000b000b7308 */ /* 0x000ea20000000800 */
[----:B0-----:R-:W-:Y:S02]  /*05a0*/  FMUL R10, R2, 1.4426950216293334961 ;  /* 0x3fb8aa3b020a7820 */ /* 0x001fe40000400000 */
[----:B------:R-:W-:-:S03]  /*05b0*/  @!P2 FMUL R15, R15, 0.5 ;  /* 0x3f0000000f0fa820 */ /* 0x000fc60000400000 */
[----:B------:R-:W-:Y:S01]  /*05c0*/  FSETP.GEU.AND P0, PT, R10, -126, PT ;  /* 0xc2fc00000a00780b */ /* 0x000fe20003f0e000 */
[----:B------:R-:W-:Y:S01]  /*05d0*/  @!P1 FMUL R14, R14, 0.5 ;  /* 0x3f0000000e0e9820 */ /* 0x000fe20000400000 */
[----:B------:R-:W0:Y:S01]  /*05e0*/  MUFU.EX2 R13, R13 ;  /* 0x0000000d000d7308 */ /* 0x000e220000000800 */
[----:B-1----:R-:W-:Y:S01]  /*05f0*/  @!P6 FMUL R8, R8, R8 ;  /* 0x000000080808e220 */ /* 0x002fe20000400000 */
[----:B------:R-:W-:-:S06]  /*0600*/  FSETP.GEU.AND P6, PT, R16, -126, PT ;  /* 0xc2fc00001000780b */ /* 0x000fcc0003fce000 */
[----:B------:R-:W1:Y:S01]  /*0610*/  MUFU.EX2 R12, R12 ;  /* 0x0000000c000c7308 */ /* 0x000e620000000800 */
[----:B--2---:R-:W-:Y:S02]  /*0620*/  @!P5 FMUL R11, R11, R11 ;  /* 0x0000000b0b0bd220 */ /* 0x004fe40000400000 */
[----:B------:R-:W-:-:S03]  /*0630*/  @!P0 FMUL R10, R10, 0.5 ;  /* 0x3f0000000a0a8820 */ /* 0x000fc60000400000 */
[----:B------:R-:W-:Y:S01]  /*0640*/  F2FP.F16.F32.PACK_AB R8, R11, R8 ;  /* 0x000000080b08723e */ /* 0x000fe200000000ff */
[----:B------:R-:W-:Y:S01]  /*0650*/  @!P6 FMUL R16, R16, 0.5 ;  /* 0x3f0000001010e820 */ /* 0x000fe20000400000 */
[----:B------:R-:W2:Y:S01]  /*0660*/  MUFU.EX2 R15, R15 ;  /* 0x0000000f000f7308 */ /* 0x000ea20000000800 */
[----:B0-----:R-:W-:Y:S02]  /*0670*/  @!P4 FMUL R13, R13, R13 ;  /* 0x0000000d0d0dc220 */ /* 0x001fe40000400000 */
[----:B------:R-:W-:-:S05]  /*0680*/  HADD2 R8, R8, 1, 1 ;  /* 0x3c003c0008087430 */ /* 0x000fca0000000000 */
[----:B------:R-:W0:Y:S01]  /*0690*/  MUFU.EX2 R14, R14 ;  /* 0x0000000e000e7308 */ /* 0x000e220000000800 */
[----:B-1----:R-:W-:Y:S01]  /*06a0*/  @!P3 FMUL R12, R12, R12 ;  /* 0x0000000c0c0cb220 */ /* 0x002fe20000400000 */
[--C-:B------:R-:W-:Y:S02]  /*06b0*/  HADD2.F32 R2, -RZ, R8.reuse.H0_H0 ;  /* 0x20000008ff027230 */ /* 0x100fe40000004100 */
[----:B------:R-:W-:Y:S02]  /*06c0*/  HADD2.F32 R11, -RZ, R8.H1_H1 ;  /* 0x30000008ff0b7230 */ /* 0x000fe40000004100 */
[----:B------:R-:W-:Y:S02]  /*06d0*/  F2FP.F16.F32.PACK_AB R12, R12, R13 ;  /* 0x0000000d0c0c723e */ /* 0x000fe400000000ff */
[----:B------:R-:W1:Y:S01]  /*06e0*/  MUFU.EX2 R10, R10 ;  /* 0x0000000a000a7308 */ /* 0x000e620000000800 */
[----:B--2---:R-:W-:Y:S02]  /*06f0*/  @!P2 FMUL R15, R15, R15 ;  /* 0x0000000f0f0fa220 */ /* 0x004fe40000400000 */
[----:B------:R-:W-:-:S05]  /*0700*/  HADD2 R12, R12, 1, 1 ;  /* 0x3c003c000c0c7430 */ /* 0x000fca0000000000 */
[----:B------:R2:W3:Y:S01]  /*0710*/  MUFU.EX2 R17, R16 ;  /* 0x0000001000117308 */ /* 0x0004e20000000800 */
[----:B0-----:R-:W-:Y:S01]  /*0720*/  @!P1 FMUL R14, R14, R14 ;  /* 0x0000000e0e0e9220 */ /* 0x001fe20000400000 */
[----:B------:R-:W-:-:S04]  /*0730*/  HADD2.F32 R8, -RZ, R12.H0_H0 ;  /* 0x2000000cff087230 */ /* 0x000fc80000004100 */
[----:B------:R-:W-:Y:S01]  /*0740*/  F2FP.F16.F32.PACK_AB R15, R14, R15 ;  /* 0x0000000f0e0f723e */ /* 0x000fe200000000ff */
[----:B------:R-:W-:Y:S01]  /*0750*/  HADD2.F32 R14, -RZ, R12.H1_H1 ;  /* 0x3000000cff0e7230 */ /* 0x000fe20000004100 */
[----:B------:R-:W-:Y:S01]  /*0760*/  MUFU.RCP R2, R2 ;  /* 0x0000000200027308 */ /* 0x000fe20000001000 */
[----:B-1----:R-:W-:Y:S02]  /*0770*/  @!P0 FMUL R10, R10, R10 ;  /* 0x0000000a0a0a8220 */ /* 0x002fe40000400000 */
[----:B------:R-:W-:-:S05]  /*0780*/  HADD2 R12, R15, 1, 1 ;  /* 0x3c003c000f0c7430 */ /* 0x000fca0000000000 */
[--C-:B--2---:R-:W-:Y:S02]  /*0790*/  HADD2.F32 R16, -RZ, R12.reuse.H0_H0 ;  /* 0x2000000cff107230 */ /* 0x104fe40000004100 */
[----:B---3--:R-:W-:Y:S01]  /*07a0*/  @!P6 FMUL R17, R17, R17 ;  /* 0x000000111111e220 */ /* 0x008fe20000400000 */
[----:B------:R-:W0:Y:S04]  /*07b0*/  MUFU.RCP R11, R11 ;  /* 0x0000000b000b7308 */ /* 0x000e280000001000 */
[----:B------:R-:W-:Y:S01]  /*07c0*/  F2FP.F16.F32.PACK_AB R17, R17, R10 ;  /* 0x0000000a1111723e */ /* 0x000fe200000000ff */
[----:B------:R-:W-:-:S03]  /*07d0*/  HADD2.F32 R10, -RZ, R12.H1_H1 ;  /* 0x3000000cff0a7230 */ /* 0x000fc60000004100 */
[----:B------:R-:W-:Y:S01]  /*07e0*/  MUFU.RCP R16, R16 ;  /* 0x0000001000107308 */ /* 0x000fe20000001000 */
[----:B------:R-:W-:-:S05]  /*07f0*/  HADD2 R12, R17, 1, 1 ;  /* 0x3c003c00110c7430 */ /* 0x000fca0000000000 */
[--C-:B------:R-:W-:Y:S02]  /*0800*/  HADD2.F32 R18, -RZ, R12.reuse.H0_H0 ;  /* 0x2000000cff127230 */ /* 0x100fe40000004100 */
[----:B------:R-:W-:Y:S01]  /*0810*/  HADD2.F32 R19, -RZ, R12.H1_H1 ;  /* 0x3000000cff137230 */ /* 0x000fe20000004100 */
[----:B------:R-:W1:Y:S01]  /*0820*/  MUFU.RCP R17, R10 ;  /* 0x0000000a00117308 */ /* 0x000e620000001000 */
[----:B------:R-:W2:Y:S01]  /*0830*/  LDC.64 R12, c[0x0][0x388] ;  /* 0x0000e200ff0c7b82 */ /* 0x000ea20000000a00 */
[----:B0-----:R-:W-:-:S06]  /*0840*/  F2FP.F16.F32.PACK_AB R2, R11, R2 ;  /* 0x000000020b02723e */ /* 0x001fcc00000000ff */
[----:B------:R-:W-:Y:S01]  /*0850*/  MUFU.RCP R8, R8 ;  /* 0x0000000800087308 */ /* 0x000fe20000001000 */
[----:B------:R-:W-:-:S07]  /*0860*/  HFMA2 R4, R4, R2, -RZ ;  /* 0x0000000204047231 */ /* 0x000fce00001000ff */
[----:B------:R-:W0:Y:S01]  /*0870*/  MUFU.RCP R15, R14 ;  /* 0x0000000e000f7308 */ /* 0x000e220000001000 */
[----:B-1----:R-:W-:-:S05]  /*0880*/  F2FP.F16.F32.PACK_AB R16, R17, R16 ;  /* 0x000000101110723e */ /* 0x002fca00000000ff */
[----:B------:R-:W-:Y:S02]  /*0890*/  HFMA2 R6, R6, R16, -RZ ;  /* 0x0000001006067231 */ /* 0x000fe400001000ff */
[----:B------:R-:W-:Y:S01]  /*08a0*/  MUFU.RCP R18, R18 ;  /* 0x0000001200127308 */ /* 0x000fe20000001000 */
[----:B--2---:R-:W-:-:S07]  /*08b0*/  IMAD.WIDE R12, R0, 0x2, R12 ;  /* 0x00000002000c7825 */ /* 0x004fce00078e020c */
[----:B------:R-:W1:Y:S01]  /*08c0*/  MUFU.RCP R19, R19 ;  /* 0x0000001300137308 */ /* 0x000e620000001000 */
[----:B0-----:R-:W-:-:S05]  /*08d0*/  F2FP.F16.F32.PACK_AB R8, R15, R8 ;  /* 0x000000080f08723e */ /* 0x001fca00000000ff */
[----:B------:R-:W-:Y:S01]  /*08e0*/  HMUL2 R5, R5, R8 ;  /* 0x0000000805057232 */ /* 0x000fe20000000000 */
[----:B-1----:R-:W-:-:S05]  /*08f0*/  F2FP.F16.F32.PACK_AB R11, R19, R18 ;  /* 0x00000012130b723e */ /* 0x002fca00000000ff */
[----:B------:R-:W-:-:S05]  /*0900*/  HMUL2 R7, R7, R11 ;  /* 0x0000000b07077232 */ /* 0x000fca0000000000 */
[----:B------:R0:W-:Y:S02]  /*0910*/  STG.E.128 desc[UR4][R12.64], R4 ;  /* 0x000000040c007986 */ /* 0x0001e4000c101d04 */
.L_x_4:
[----:B------:R-:W-:Y:S05]  /*0920*/  BSYNC.RECONVERGENT B0 ;  /* 0x0000000000007941 */ /* 0x000fea0003800200 */
.L_x_0:
[----:B------:R-:W-:-:S04]  /*0930*/  LEA R0, R3, R0, 0x3 ;  /* 0x0000000003007211 */ /* 0x000fc800078e18ff */
[----:B------:R-:W-:-:S13]  /*0940*/  ISETP.GE.AND P0, PT, R0, R9, PT ;  /* 0x000000090000720c */ /* 0x000fda0003f06270 */
[----:B------:R-:W-:Y:S05]  /*0950*/  @!P0 BRA `(.L_x_5) ;  /* 0xfffffff400d88947 */ /* 0x000fea000383ffff */
[----:B------:R-:W-:Y:S05]  /*0960*/  EXIT ;  /* 0x000000000000794d */ /* 0x000fea0003800000 */
.L_x_6:
[----:B------:R-:W-:-:S00]  /*0970*/  BRA `(.L_x_6) ;  /* 0xfffffffc00fc7947 */ /* 0x000fc0000383ffff */
[----:B------:R-:W-:-:S00]  /*0980*/  NOP ;  /* 0x0000000000007918 */ /* 0x000fc00000000000 */
[----:B------:R-:W-:-:S00]  /*0990*/  NOP ;  /* 0x0000000000007918 */ /* 0x000fc00000000000 */
[----:B------:R-:W-:-:S00]  /*09a0*/  NOP ;  /* 0x0000000000007918 */ /* 0x000fc00000000000 */
[----:B------:R-:W-:-:S00]  /*09b0*/  NOP ;  /* 0x0000000000007918 */ /* 0x000fc00000000000 */
[----:B------:R-:W-:-:S00]  /*09c0*/  NOP ;  /* 0x0000000000007918 */ /* 0x000fc00000000000 */
[----:B------:R-:W-:-:S00]  /*09d0*/  NOP ;  /* 0x0000000000007918 */ /* 0x000fc00000000000 */
[----:B------:R-:W-:-:S00]  /*09e0*/  NOP ;  /* 0x0000000000007918 */ /* 0x000fc00000000000 */
[----:B------:R-:W-:-:S00]  /*09f0*/  NOP ;  /* 0x0000000000007918 */ /* 0x000fc00000000000 */
.L_x_7:


//--------------------- .nv.shared.reserved.0     --------------------------
	.section	.nv.shared.reserved.0,"aw",@nobits
	.weak		__nv_reservedSMEM_offset_0_alias
	.size		__nv_reservedSMEM_offset_0_alias, 0, 64
	.other		__nv_reservedSMEM_offset_0_alias,@"STO_CUDA_RESERVED_SHARED STV_DEFAULT"
__nv_reservedSMEM_offset_0_alias:
	.zero		0
	.zero		64


//--------------------- .nv.constant0._Z26gelu_fp16_optimized_kernelPK6__halfPS_i --------------------------
	.section	.nv.constant0._Z26gelu_fp16_optimized_kernelPK6__halfPS_i,"a",@progbits
	.sectionflags	@""
	.align	4
.nv.constant0._Z26gelu_fp16_optimized_kernelPK6__halfPS_i:
	.zero		916


//--------------------- SYMBOLS --------------------------

	.type		.nv.reservedSmem.offset0,@object
	.size		.nv.reservedSmem.offset0,0x4
